//
// Generated by NVIDIA NVVM Compiler
//
// Compiler Build ID: CL-36424714
// Cuda compilation tools, release 13.0, V13.0.88
// Based on NVVM 20.0.0
//

.version 9.0
.target sm_100
.address_size 64

	// .globl	_Z25matrixMulCUDASharedMemoryv
.global .align 4 .b8 d_A[4194304];
.global .align 4 .b8 d_B[4194304];
.global .align 4 .b8 d_C[4194304];
.const .align 4 .u32 BLOCK_SIZE;
.extern .shared .align 16 .b8 sm[];

.visible .entry _Z25matrixMulCUDASharedMemoryv()
{
	.reg .pred 	%p<11>;
	.reg .b32 	%r<92>;
	.reg .b32 	%f<73>;
	.reg .b64 	%rd<16>;

	mov.u32 	%r1, %ctaid.x;
	mov.u32 	%r2, %ctaid.y;
	mov.u32 	%r3, %tid.x;
	mov.u32 	%r4, %tid.y;
	ld.const.u32 	%r5, [BLOCK_SIZE];
	div.s32 	%r6, 1024, %r5;
	setp.lt.s32 	%p1, %r6, 1;
	mov.f32 	%f71, 0f00000000;
	@%p1 bra 	$L__BB0_15;
	mul.lo.s32 	%r34, %r5, %r5;
	shl.b32 	%r35, %r34, 2;
	mov.u32 	%r36, sm;
	add.s32 	%r7, %r36, %r35;
	mad.lo.s32 	%r37, %r5, %r2, %r4;
	mad.lo.s32 	%r38, %r5, %r1, %r3;
	mul.lo.s32 	%r8, %r5, %r4;
	add.s32 	%r39, %r8, %r3;
	mul.wide.s32 	%rd3, %r37, 4096;
	mov.u64 	%rd4, d_A;
	add.s64 	%rd1, %rd4, %rd3;
	shl.b32 	%r40, %r39, 2;
	add.s32 	%r9, %r36, %r40;
	mul.wide.s32 	%rd5, %r38, 4;
	mov.u64 	%rd6, d_B;
	add.s64 	%rd2, %rd6, %rd5;
	add.s32 	%r10, %r7, %r40;
	and.b32  	%r11, %r5, 7;
	and.b32  	%r12, %r5, 3;
	and.b32  	%r13, %r5, 2147483640;
	and.b32  	%r14, %r5, 1;
	neg.s32 	%r15, %r13;
	shl.b32 	%r41, %r3, 2;
	add.s32 	%r42, %r35, %r41;
	add.s32 	%r16, %r36, %r42;
	shl.b32 	%r17, %r5, 5;
	shl.b32 	%r43, %r8, 2;
	add.s32 	%r44, %r43, %r36;
	add.s32 	%r18, %r44, 16;
	shl.b32 	%r19, %r5, 2;
	mov.f32 	%f71, 0f00000000;
	mov.b32 	%r85, 0;
$L__BB0_2:
	setp.lt.s32 	%p2, %r5, 1;
	mul.lo.s32 	%r45, %r5, %r85;
	add.s32 	%r46, %r45, %r3;
	add.s32 	%r47, %r45, %r4;
	mul.wide.s32 	%rd7, %r46, 4;
	add.s64 	%rd8, %rd1, %rd7;
	ld.global.f32 	%f17, [%rd8];
	st.shared.f32 	[%r9], %f17;
	mul.wide.s32 	%rd9, %r47, 4096;
	add.s64 	%rd10, %rd2, %rd9;
	ld.global.f32 	%f18, [%rd10];
	st.shared.f32 	[%r10], %f18;
	bar.sync 	0;
	@%p2 bra 	$L__BB0_14;
	add.s32 	%r49, %r5, -1;
	setp.lt.u32 	%p3, %r49, 7;
	mov.b32 	%r90, 0;
	@%p3 bra 	$L__BB0_6;
	mov.u32 	%r86, %r18;
	mov.u32 	%r87, %r16;
	mov.u32 	%r88, %r15;
$L__BB0_5:
	.pragma "nounroll";
	ld.shared.f32 	%f20, [%r86+-16];
	ld.shared.f32 	%f21, [%r87];
	fma.rn.f32 	%f22, %f20, %f21, %f71;
	ld.shared.f32 	%f23, [%r86+-12];
	add.s32 	%r50, %r87, %r19;
	ld.shared.f32 	%f24, [%r50];
	fma.rn.f32 	%f25, %f23, %f24, %f22;
	ld.shared.f32 	%f26, [%r86+-8];
	add.s32 	%r51, %r50, %r19;
	ld.shared.f32 	%f27, [%r51];
	fma.rn.f32 	%f28, %f26, %f27, %f25;
	ld.shared.f32 	%f29, [%r86+-4];
	add.s32 	%r52, %r51, %r19;
	ld.shared.f32 	%f30, [%r52];
	fma.rn.f32 	%f31, %f29, %f30, %f28;
	ld.shared.f32 	%f32, [%r86];
	add.s32 	%r53, %r52, %r19;
	ld.shared.f32 	%f33, [%r53];
	fma.rn.f32 	%f34, %f32, %f33, %f31;
	ld.shared.f32 	%f35, [%r86+4];
	add.s32 	%r54, %r53, %r19;
	ld.shared.f32 	%f36, [%r54];
	fma.rn.f32 	%f37, %f35, %f36, %f34;
	ld.shared.f32 	%f38, [%r86+8];
	add.s32 	%r55, %r54, %r19;
	ld.shared.f32 	%f39, [%r55];
	fma.rn.f32 	%f40, %f38, %f39, %f37;
	ld.shared.f32 	%f41, [%r86+12];
	add.s32 	%r56, %r55, %r19;
	ld.shared.f32 	%f42, [%r56];
	fma.rn.f32 	%f71, %f41, %f42, %f40;
	add.s32 	%r88, %r88, 8;
	add.s32 	%r87, %r87, %r17;
	add.s32 	%r86, %r86, 32;
	setp.ne.s32 	%p4, %r88, 0;
	mov.u32 	%r90, %r13;
	@%p4 bra 	$L__BB0_5;
$L__BB0_6:
	setp.eq.s32 	%p5, %r11, 0;
	@%p5 bra 	$L__BB0_14;
	add.s32 	%r57, %r11, -1;
	setp.lt.u32 	%p6, %r57, 3;
	@%p6 bra 	$L__BB0_9;
	add.s32 	%r58, %r8, %r90;
	shl.b32 	%r59, %r58, 2;
	mov.u32 	%r60, sm;
	add.s32 	%r61, %r60, %r59;
	ld.shared.f32 	%f44, [%r61];
	mad.lo.s32 	%r62, %r5, %r90, %r3;
	shl.b32 	%r63, %r62, 2;
	add.s32 	%r64, %r7, %r63;
	ld.shared.f32 	%f45, [%r64];
	fma.rn.f32 	%f46, %f44, %f45, %f71;
	ld.shared.f32 	%f47, [%r61+4];
	add.s32 	%r65, %r64, %r19;
	ld.shared.f32 	%f48, [%r65];
	fma.rn.f32 	%f49, %f47, %f48, %f46;
	ld.shared.f32 	%f50, [%r61+8];
	add.s32 	%r66, %r65, %r19;
	ld.shared.f32 	%f51, [%r66];
	fma.rn.f32 	%f52, %f50, %f51, %f49;
	ld.shared.f32 	%f53, [%r61+12];
	add.s32 	%r67, %r66, %r19;
	ld.shared.f32 	%f54, [%r67];
	fma.rn.f32 	%f71, %f53, %f54, %f52;
	add.s32 	%r90, %r90, 4;
$L__BB0_9:
	setp.eq.s32 	%p7, %r12, 0;
	@%p7 bra 	$L__BB0_14;
	setp.eq.s32 	%p8, %r12, 1;
	@%p8 bra 	$L__BB0_12;
	add.s32 	%r68, %r8, %r90;
	shl.b32 	%r69, %r68, 2;
	mov.u32 	%r70, sm;
	add.s32 	%r71, %r70, %r69;
	ld.shared.f32 	%f56, [%r71];
	mad.lo.s32 	%r72, %r5, %r90, %r3;
	shl.b32 	%r73, %r72, 2;
	add.s32 	%r74, %r7, %r73;
	ld.shared.f32 	%f57, [%r74];
	fma.rn.f32 	%f58, %f56, %f57, %f71;
	ld.shared.f32 	%f59, [%r71+4];
	add.s32 	%r75, %r74, %r19;
	ld.shared.f32 	%f60, [%r75];
	fma.rn.f32 	%f71, %f59, %f60, %f58;
	add.s32 	%r90, %r90, 2;
$L__BB0_12:
	setp.eq.s32 	%p9, %r14, 0;
	@%p9 bra 	$L__BB0_14;
	add.s32 	%r76, %r8, %r90;
	shl.b32 	%r77, %r76, 2;
	mov.u32 	%r78, sm;
	add.s32 	%r79, %r78, %r77;
	ld.shared.f32 	%f61, [%r79];
	mad.lo.s32 	%r80, %r5, %r90, %r3;
	shl.b32 	%r81, %r80, 2;
	add.s32 	%r82, %r7, %r81;
	ld.shared.f32 	%f62, [%r82];
	fma.rn.f32 	%f71, %f61, %f62, %f71;
$L__BB0_14:
	bar.sync 	0;
	add.s32 	%r85, %r85, 1;
	setp.lt.s32 	%p10, %r85, %r6;
	@%p10 bra 	$L__BB0_2;
$L__BB0_15:
	mad.lo.s32 	%r83, %r5, %r1, %r3;
	mad.lo.s32 	%r84, %r5, %r2, %r4;
	mul.wide.s32 	%rd11, %r84, 4096;
	mov.u64 	%rd12, d_C;
	add.s64 	%rd13, %rd12, %rd11;
	mul.wide.s32 	%rd14, %r83, 4;
	add.s64 	%rd15, %rd13, %rd14;
	st.global.f32 	[%rd15], %f71;
	ret;

}


// ===== COMPILED SASS (sm_100) =====

	.target	sm_100

	.elftype	@"ET_EXEC"


//--------------------- .note.nv.tkinfo           --------------------------
	.section	.note.nv.tkinfo,"",@"SHT_NOTE"
	.sectionflags	@"SHF_NOTE_NV_TKINFO"
	.tkinfo
        /*0018*/ 	.word	0x00000002
        /*0030*/ 	.string	""
        /*0030*/ 	.string	"ptxas"
        /*0030*/ 	.string	"Cuda compilation tools, release 13.0, V13.0.88"
        /*0030*/ 	.string	"Build cuda_13.0.r13.0/compiler.36424714_0"
        /*0030*/ 	.string	"-arch sm_100 -m 64 "



//--------------------- .note.nv.cuinfo           --------------------------
	.section	.note.nv.cuinfo,"",@"SHT_NOTE"
	.sectionflags	@"SHF_NOTE_NV_CUINFO"
        /*0018*/ 	.short	0x0002
        /*001a*/ 	.short	0x0064
        /*001c*/ 	.short	0x0082
	.zero		2


//--------------------- .nv.info                  --------------------------
	.section	.nv.info,"",@"SHT_CUDA_INFO"
	.align	4


	//----- nvinfo : EIATTR_REGCOUNT
	.align		4
        /*0000*/ 	.byte	0x04, 0x2f
        /*0002*/ 	.short	(.L_5 - .L_4)
	.align		4
.L_4:
        /*0004*/ 	.word	index@(_Z25matrixMulCUDASharedMemoryv)
        /*0008*/ 	.word	0x00000020


	//----- nvinfo : EIATTR_FRAME_SIZE
	.align		4
.L_5:
        /*000c*/ 	.byte	0x04, 0x11
        /*000e*/ 	.short	(.L_7 - .L_6)
	.align		4
.L_6:
        /*0010*/ 	.word	index@(_Z25matrixMulCUDASharedMemoryv)
        /*0014*/ 	.word	0x00000000


	//----- nvinfo : EIATTR_MIN_STACK_SIZE
	.align		4
.L_7:
        /*0018*/ 	.byte	0x04, 0x12
        /*001a*/ 	.short	(.L_9 - .L_8)
	.align		4
.L_8:
        /*001c*/ 	.word	index@(_Z25matrixMulCUDASharedMemoryv)
        /*0020*/ 	.word	0x00000000
.L_9:


//--------------------- .nv.compat                --------------------------
	.section	.nv.compat,"",@"SHT_CUDA_COMPAT_INFO"
	.align	4
        /*0000*/ 	.byte	0x02, 0x09, 0x00, 0x00, 0x02, 0x02, 0x01, 0x00, 0x02, 0x05, 0x05, 0x00, 0x03, 0x07, 0x01, 0x01
        /*0010*/ 	.byte	0x02, 0x03, 0x00, 0x00, 0x02, 0x06, 0x01, 0x00, 0x04, 0x0b, 0x08, 0x00, 0x09, 0x00, 0x00, 0x00
        /*0020*/ 	.byte	0x00, 0x00, 0x00, 0x00


//--------------------- .nv.info._Z25matrixMulCUDASharedMemoryv --------------------------
	.section	.nv.info._Z25matrixMulCUDASharedMemoryv,"",@"SHT_CUDA_INFO"
	.sectionflags	@""
	.align	4


	//----- nvinfo : EIATTR_CUDA_API_VERSION
	.align		4
        /*0000*/ 	.byte	0x04, 0x37
        /*0002*/ 	.short	(.L_11 - .L_10)
.L_10:
        /*0004*/ 	.word	0x00000082


	//----- nvinfo : EIATTR_SPARSE_MMA_MASK
	.align		4
.L_11:
        /*0008*/ 	.byte	0x03, 0x50
        /*000a*/ 	.short	0x0000


	//----- nvinfo : EIATTR_MAXREG_COUNT
	.align		4
        /*000c*/ 	.byte	0x03, 0x1b
        /*000e*/ 	.short	0x00ff


	//----- nvinfo : EIATTR_NUM_BARRIERS
	.align		4
        /*0010*/ 	.byte	0x02, 0x4c
        /*0012*/ 	.byte	0x01
	.zero		1


	//----- nvinfo : EIATTR_MERCURY_ISA_VERSION
	.align		4
        /*0014*/ 	.byte	0x03, 0x5f
        /*0016*/ 	.short	0x0101


	//----- nvinfo : EIATTR_VRC_CTA_INIT_COUNT
	.align		4
        /*0018*/ 	.byte	0x02, 0x4a
	.zero		1
	.zero		1


	//----- nvinfo : EIATTR_EXIT_INSTR_OFFSETS
	.align		4
        /*001c*/ 	.byte	0x04, 0x1c
        /*001e*/ 	.short	(.L_13 - .L_12)


	//   ....[0]....
.L_12:
        /*0020*/ 	.word	0x00000b80


	//----- nvinfo : EIATTR_SW_WAR
	.align		4
.L_13:
        /*0024*/ 	.byte	0x04, 0x36
        /*0026*/ 	.short	(.L_15 - .L_14)
.L_14:
        /*0028*/ 	.word	0x00000008
.L_15:


//--------------------- .nv.callgraph             --------------------------
	.section	.nv.callgraph,"",@"SHT_CUDA_CALLGRAPH"
	.align	4
	.sectionentsize	8
	.align		4
        /*0000*/ 	.word	0x00000000
	.align		4
        /*0004*/ 	.word	0xffffffff
	.align		4
        /*0008*/ 	.word	0x00000000
	.align		4
        /*000c*/ 	.word	0xfffffffe
	.align		4
        /*0010*/ 	.word	0x00000000
	.align		4
        /*0014*/ 	.word	0xfffffffd
	.align		4
        /*0018*/ 	.word	0x00000000
	.align		4
        /*001c*/ 	.word	0xfffffffc


//--------------------- .nv.constant4             --------------------------
	.section	.nv.constant4,"a",@progbits
	.align	8
	.align		8
.nv.constant4:
        /*0000*/ 	.dword	d_A
	.align		8
        /*0008*/ 	.dword	d_B
	.align		8
        /*0010*/ 	.dword	d_C


//--------------------- .nv.constant3             --------------------------
	.section	.nv.constant3,"a",@progbits
	.align	4
.nv.constant3:
	.type		BLOCK_SIZE,@object
	.size		BLOCK_SIZE,(.L_3 - BLOCK_SIZE)
BLOCK_SIZE:
	.zero		4
.L_3:


//--------------------- .text._Z25matrixMulCUDASharedMemoryv --------------------------
	.section	.text._Z25matrixMulCUDASharedMemoryv,"ax",@progbits
	.align	128
        .global         _Z25matrixMulCUDASharedMemoryv
        .type           _Z25matrixMulCUDASharedMemoryv,@function
        .size           _Z25matrixMulCUDASharedMemoryv,(.L_x_8 - _Z25matrixMulCUDASharedMemoryv)
        .other          _Z25matrixMulCUDASharedMemoryv,@"STO_CUDA_ENTRY STV_DEFAULT"
_Z25matrixMulCUDASharedMemoryv:
.text._Z25matrixMulCUDASharedMemoryv:
[----:B------:R-:W-:Y:S01]  /*0000*/  LDC R1, c[0x0][0x37c] ;  /* 0x0000df00ff017b82 */ /* 0x000fe20000000800 */
[----:B------:R-:W0:Y:S01]  /*0010*/  LDCU UR4, c[0x3][URZ] ;  /* 0x00c00000ff0477ac */ /* 0x000e220008000800 */
[----:B------:R-:W1:Y:S06]  /*0020*/  S2R R11, SR_TID.X ;  /* 0x00000000000b7919 */ /* 0x000e6c0000002100 */
[----:B------:R-:W2:Y:S01]  /*0030*/  S2UR UR7, SR_CTAID.X ;  /* 0x00000000000779c3 */ /* 0x000ea20000002500 */
[----:B------:R-:W-:Y:S01]  /*0040*/  IMAD.MOV.U32 R21, RZ, RZ, RZ ;  /* 0x000000ffff157224 */ /* 0x000fe200078e00ff */
[----:B------:R-:W3:Y:S01]  /*0050*/  LDCU.64 UR10, c[0x0][0x358] ;  /* 0x00006b00ff0a77ac */ /* 0x000ee20008000a00 */
[----:B------:R-:W4:Y:S05]  /*0060*/  S2R R13, SR_TID.Y ;  /* 0x00000000000d7919 */ /* 0x000f2a0000002200 */
[----:B------:R-:W1:Y:S01]  /*0070*/  S2UR UR8, SR_CTAID.Y ;  /* 0x00000000000879c3 */ /* 0x000e620000002600 */
[----:B0-----:R-:W-:-:S04]  /*0080*/  MOV R0, UR4 ;  /* 0x0000000400007c02 */ /* 0x001fc80008000f00 */
[----:B------:R-:W-:-:S04]  /*0090*/  IABS R6, R0 ;  /* 0x0000000000067213 */ /* 0x000fc80000000000 */
[----:B------:R-:W0:Y:S08]  /*00a0*/  I2F.RP R4, R6 ;  /* 0x0000000600047306 */ /* 0x000e300000209400 */
[----:B0-----:R-:W0:Y:S02]  /*00b0*/  MUFU.RCP R4, R4 ;  /* 0x0000000400047308 */ /* 0x001e240000001000 */
[----:B0-----:R-:W-:-:S06]  /*00c0*/  VIADD R2, R4, 0xffffffe ;  /* 0x0ffffffe04027836 */ /* 0x001fcc0000000000 */
[----:B------:R0:W5:Y:S02]  /*00d0*/  F2I.FTZ.U32.TRUNC.NTZ R3, R2 ;  /* 0x0000000200037305 */ /* 0x000164000021f000 */
[----:B0-----:R-:W-:Y:S01]  /*00e0*/  IMAD.MOV.U32 R2, RZ, RZ, RZ ;  /* 0x000000ffff027224 */ /* 0x001fe200078e00ff */
[----:B-----5:R-:W-:-:S05]  /*00f0*/  IADD3 R5, PT, PT, RZ, -R3, RZ ;  /* 0x80000003ff057210 */ /* 0x020fca0007ffe0ff */
[----:B------:R-:W-:-:S04]  /*0100*/  IMAD R5, R5, R6, RZ ;  /* 0x0000000605057224 */ /* 0x000fc800078e02ff */
[----:B------:R-:W-:Y:S01]  /*0110*/  IMAD.HI.U32 R3, R3, R5, R2 ;  /* 0x0000000503037227 */ /* 0x000fe200078e0002 */
[----:B------:R-:W-:-:S04]  /*0120*/  LOP3.LUT R2, R0, 0x400, RZ, 0x3c, !PT ;  /* 0x0000040000027812 */ /* 0x000fc800078e3cff */
[----:B------:R-:W-:Y:S01]  /*0130*/  ISETP.GE.AND P1, PT, R2, RZ, PT ;  /* 0x000000ff0200720c */ /* 0x000fe20003f26270 */
[----:B------:R-:W-:-:S05]  /*0140*/  IMAD.HI.U32 R10, R3, 0x400, RZ ;  /* 0x00000400030a7827 */ /* 0x000fca00078e00ff */
[----:B------:R-:W-:-:S05]  /*0150*/  IADD3 R3, PT, PT, -R10, RZ, RZ ;  /* 0x000000ff0a037210 */ /* 0x000fca0007ffe1ff */
[----:B------:R-:W-:-:S05]  /*0160*/  IMAD R3, R6, R3, 0x400 ;  /* 0x0000040006037424 */ /* 0x000fca00078e0203 */
[----:B------:R-:W-:-:S13]  /*0170*/  ISETP.GT.U32.AND P2, PT, R6, R3, PT ;  /* 0x000000030600720c */ /* 0x000fda0003f44070 */
[----:B------:R-:W-:Y:S01]  /*0180*/  @!P2 IMAD.IADD R3, R3, 0x1, -R6 ;  /* 0x000000010303a824 */ /* 0x000fe200078e0a06 */
[----:B------:R-:W-:Y:S02]  /*0190*/  @!P2 IADD3 R10, PT, PT, R10, 0x1, RZ ;  /* 0x000000010a0aa810 */ /* 0x000fe40007ffe0ff */
[----:B------:R-:W-:Y:S02]  /*01a0*/  ISETP.NE.AND P2, PT, R0, RZ, PT ;  /* 0x000000ff0000720c */ /* 0x000fe40003f45270 */
[----:B------:R-:W-:-:S13]  /*01b0*/  ISETP.GE.U32.AND P0, PT, R3, R6, PT ;  /* 0x000000060300720c */ /* 0x000fda0003f06070 */
[----:B------:R-:W-:-:S05]  /*01c0*/  @P0 VIADD R10, R10, 0x1 ;  /* 0x000000010a0a0836 */ /* 0x000fca0000000000 */
[----:B------:R-:W-:Y:S02]  /*01d0*/  @!P1 IADD3 R10, PT, PT, -R10, RZ, RZ ;  /* 0x000000ff0a0a9210 */ /* 0x000fe40007ffe1ff */
[----:B------:R-:W-:-:S04]  /*01e0*/  @!P2 LOP3.LUT R10, RZ, R0, RZ, 0x33, !PT ;  /* 0x00000000ff0aa212 */ /* 0x000fc800078e33ff */
[----:B------:R-:W-:-:S13]  /*01f0*/  ISETP.GE.AND P0, PT, R10, 0x1, PT ;  /* 0x000000010a00780c */ /* 0x000fda0003f06270 */
[----:B-1234-:R-:W-:Y:S05]  /*0200*/  @!P0 BRA `(.L_x_0) ;  /* 0x0000000800448947 */ /* 0x01efea0003800000 */
[----:B------:R-:W0:Y:S01]  /*0210*/  S2UR UR5, SR_CgaCtaId ;  /* 0x00000000000579c3 */ /* 0x000e220000008800 */
[----:B------:R-:W-:Y:S01]  /*0220*/  UMOV UR4, 0x400 ;  /* 0x0000040000047882 */ /* 0x000fe20000000000 */
[CC--:B------:R-:W-:Y:S01]  /*0230*/  IMAD R6, R0.reuse, R0.reuse, RZ ;  /* 0x0000000000067224 */ /* 0x0c0fe200078e02ff */
[C---:B------:R-:W-:Y:S01]  /*0240*/  LOP3.LUT R14, R0.reuse, 0x7ffffff8, RZ, 0xc0, !PT ;  /* 0x7ffffff8000e7812 */ /* 0x040fe200078ec0ff */
[----:B------:R-:W-:Y:S01]  /*0250*/  IMAD R12, R13, R0, RZ ;  /* 0x000000000d0c7224 */ /* 0x000fe200078e02ff */
[C---:B------:R-:W-:Y:S01]  /*0260*/  LOP3.LUT R22, R0.reuse, 0x7, RZ, 0xc0, !PT ;  /* 0x0000000700167812 */ /* 0x040fe200078ec0ff */
[----:B------:R-:W-:Y:S01]  /*0270*/  IMAD R7, R0, UR8, R13 ;  /* 0x0000000800077c24 */ /* 0x000fe2000f8e020d */
[----:B------:R-:W-:Y:S01]  /*0280*/  SHF.L.U32 R6, R6, 0x2, RZ ;  /* 0x0000000206067819 */ /* 0x000fe200000006ff */
[----:B------:R-:W1:Y:S01]  /*0290*/  LDC.64 R4, c[0x4][RZ] ;  /* 0x01000000ff047b82 */ /* 0x000e620000000a00 */
[C---:B------:R-:W-:Y:S01]  /*02a0*/  IMAD R9, R0.reuse, UR7, R11 ;  /* 0x0000000700097c24 */ /* 0x040fe2000f8e020b */
[----:B------:R-:W-:Y:S01]  /*02b0*/  LOP3.LUT R23, R0, 0x3, RZ, 0xc0, !PT ;  /* 0x0000000300177812 */ /* 0x000fe200078ec0ff */
[----:B------:R-:W-:-:S02]  /*02c0*/  IMAD.MOV.U32 R21, RZ, RZ, RZ ;  /* 0x000000ffff157224 */ /* 0x000fc400078e00ff */
[----:B------:R-:W-:Y:S02]  /*02d0*/  IMAD R19, R11, 0x4, R6 ;  /* 0x000000040b137824 */ /* 0x000fe400078e0206 */
[----:B------:R-:W-:Y:S01]  /*02e0*/  IMAD.MOV R15, RZ, RZ, -R14 ;  /* 0x000000ffff0f7224 */ /* 0x000fe200078e0a0e */
[----:B------:R-:W2:Y:S01]  /*02f0*/  LDC.64 R2, c[0x4][0x8] ;  /* 0x01000200ff027b82 */ /* 0x000ea20000000a00 */
[----:B0-----:R-:W-:-:S06]  /*0300*/  ULEA UR4, UR5, UR4, 0x18 ;  /* 0x0000000405047291 */ /* 0x001fcc000f8ec0ff */
[C---:B------:R-:W-:Y:S01]  /*0310*/  LEA R20, R12.reuse, UR4, 0x2 ;  /* 0x000000040c147c11 */ /* 0x040fe2000f8e10ff */
[----:B-1----:R-:W-:Y:S01]  /*0320*/  IMAD.WIDE R4, R7, 0x1000, R4 ;  /* 0x0000100007047825 */ /* 0x002fe200078e0204 */
[----:B------:R-:W-:Y:S02]  /*0330*/  IADD3 R7, PT, PT, R12, R11, RZ ;  /* 0x0000000b0c077210 */ /* 0x000fe40007ffe0ff */
[----:B------:R-:W-:Y:S01]  /*0340*/  IADD3 R16, PT, PT, R6, UR4, RZ ;  /* 0x0000000406107c10 */ /* 0x000fe2000fffe0ff */
[----:B------:R-:W-:Y:S01]  /*0350*/  VIADD R20, R20, 0x10 ;  /* 0x0000001014147836 */ /* 0x000fe20000000000 */
[C---:B------:R-:W-:Y:S02]  /*0360*/  LEA R17, R7.reuse, UR4, 0x2 ;  /* 0x0000000407117c11 */ /* 0x040fe4000f8e10ff */
[----:B------:R-:W-:Y:S01]  /*0370*/  LEA R18, R7, R16, 0x2 ;  /* 0x0000001007127211 */ /* 0x000fe200078e10ff */
[----:B--2---:R-:W-:Y:S01]  /*0380*/  IMAD.WIDE R2, R9, 0x4, R2 ;  /* 0x0000000409027825 */ /* 0x004fe200078e0202 */
[----:B------:R-:W-:Y:S01]  /*0390*/  IADD3 R19, PT, PT, R19, UR4, RZ ;  /* 0x0000000413137c10 */ /* 0x000fe2000fffe0ff */
[----:B------:R-:W-:-:S06]  /*03a0*/  UMOV UR4, URZ ;  /* 0x000000ff00047c82 */ /* 0x000fcc0008000000 */
.L_x_6:
[----:B0-----:R-:W0:Y:S02]  /*03b0*/  LDC R0, c[0x3][RZ] ;  /* 0x00c00000ff007b82 */ /* 0x001e240000000800 */
[C---:B0-----:R-:W-:Y:S02]  /*03c0*/  IMAD R7, R0.reuse, UR4, R11 ;  /* 0x0000000400077c24 */ /* 0x041fe4000f8e020b */
[----:B------:R-:W-:Y:S02]  /*03d0*/  IMAD R9, R0, UR4, R13 ;  /* 0x0000000400097c24 */ /* 0x000fe4000f8e020d */
[----:B------:R-:W-:-:S04]  /*03e0*/  IMAD.WIDE R6, R7, 0x4, R4 ;  /* 0x0000000407067825 */ /* 0x000fc800078e0204 */
[----:B------:R-:W-:Y:S02]  /*03f0*/  IMAD.WIDE R8, R9, 0x1000, R2 ;  /* 0x0000100009087825 */ /* 0x000fe400078e0202 */
[----:B------:R-:W2:Y:S04]  /*0400*/  LDG.E R6, desc[UR10][R6.64] ;  /* 0x0000000a06067981 */ /* 0x000ea8000c1e1900 */
[----:B------:R-:W3:Y:S01]  /*0410*/  LDG.E R9, desc[UR10][R8.64] ;  /* 0x0000000a08097981 */ /* 0x000ee2000c1e1900 */
[----:B------:R-:W-:Y:S01]  /*0420*/  ISETP.GE.AND P1, PT, R0, 0x1, PT ;  /* 0x000000010000780c */ /* 0x000fe20003f26270 */
[----:B------:R-:W-:-:S06]  /*0430*/  UIADD3 UR4, UPT, UPT, UR4, 0x1, URZ ;  /* 0x0000000104047890 */ /* 0x000fcc000fffe0ff */
[----:B------:R-:W-:Y:S01]  /*0440*/  ISETP.LE.AND P0, PT, R10, UR4, PT ;  /* 0x000000040a007c0c */ /* 0x000fe2000bf03270 */
[----:B--2---:R0:W-:Y:S04]  /*0450*/  STS [R17], R6 ;  /* 0x0000000611007388 */ /* 0x0041e80000000800 */
[----:B---3--:R0:W-:Y:S01]  /*0460*/  STS [R18], R9 ;  /* 0x0000000912007388 */ /* 0x0081e20000000800 */
[----:B------:R-:W-:Y:S06]  /*0470*/  BAR.SYNC.DEFER_BLOCKING 0x0 ;  /* 0x0000000000007b1d */ /* 0x000fec0000010000 */
[----:B------:R-:W-:Y:S05]  /*0480*/  @!P1 BRA `(.L_x_1) ;  /* 0x00000004009c9947 */ /* 0x000fea0003800000 */
[----:B0-----:R-:W-:Y:S01]  /*0490*/  IADD3 R6, PT, PT, R0, -0x1, RZ ;  /* 0xffffffff00067810 */ /* 0x001fe20007ffe0ff */
[----:B------:R-:W-:-:S03]  /*04a0*/  HFMA2 R7, -RZ, RZ, 0, 0 ;  /* 0x00000000ff077431 */ /* 0x000fc600000001ff */
[----:B------:R-:W-:-:S13]  /*04b0*/  ISETP.GE.U32.AND P1, PT, R6, 0x7, PT ;  /* 0x000000070600780c */ /* 0x000fda0003f26070 */
[----:B------:R-:W-:Y:S05]  /*04c0*/  @!P1 BRA `(.L_x_2) ;  /* 0x0000000000a09947 */ /* 0x000fea0003800000 */
[----:B------:R-:W-:Y:S01]  /*04d0*/  IMAD.MOV.U32 R6, RZ, RZ, R20 ;  /* 0x000000ffff067224 */ /* 0x000fe200078e0014 */
[----:B------:R-:W-:Y:S02]  /*04e0*/  MOV R7, R19 ;  /* 0x0000001300077202 */ /* 0x000fe40000000f00 */
[----:B------:R-:W-:-:S07]  /*04f0*/  MOV R8, R15 ;  /* 0x0000000f00087202 */ /* 0x000fce0000000f00 */
.L_x_3:
[----:B------:R-:W-:Y:S01]  /*0500*/  LDS R24, [R6+-0x10] ;  /* 0xfffff00006187984 */ /* 0x000fe20000000800 */
[----:B------:R-:W-:Y:S01]  /*0510*/  IMAD R25, R0, 0x4, R7 ;  /* 0x0000000400197824 */ /* 0x000fe200078e0207 */
[----:B------:R-:W-:Y:S02]  /*0520*/  IADD3 R8, PT, PT, R8, 0x8, RZ ;  /* 0x0000000808087810 */ /* 0x000fe40007ffe0ff */
[----:B------:R0:W1:Y:S02]  /*0530*/  LDS R9, [R7] ;  /* 0x0000000007097984 */ /* 0x0000640000000800 */
[----:B------:R-:W-:Y:S02]  /*0540*/  LEA R27, R0, R25, 0x2 ;  /* 0x00000019001b7211 */ /* 0x000fe400078e10ff */
[----:B------:R-:W-:Y:S02]  /*0550*/  ISETP.NE.AND P1, PT, R8, RZ, PT ;  /* 0x000000ff0800720c */ /* 0x000fe40003f25270 */
[----:B------:R-:W-:-:S02]  /*0560*/  LEA R29, R0, R27, 0x2 ;  /* 0x0000001b001d7211 */ /* 0x000fc400078e10ff */
[----:B0-----:R-:W-:-:S03]  /*0570*/  LEA R7, R0, R7, 0x5 ;  /* 0x0000000700077211 */ /* 0x001fc600078e28ff */
[----:B------:R-:W-:Y:S02]  /*0580*/  IMAD R26, R0, 0x4, R29 ;  /* 0x00000004001a7824 */ /* 0x000fe400078e021d */
[----:B-1----:R-:W-:Y:S02]  /*0590*/  FFMA R9, R24, R9, R21 ;  /* 0x0000000918097223 */ /* 0x002fe40000000015 */
[----:B------:R-:W-:Y:S04]  /*05a0*/  LDS R24, [R6+-0xc] ;  /* 0xfffff40006187984 */ /* 0x000fe80000000800 */
[----:B------:R0:W1:Y:S02]  /*05b0*/  LDS R21, [R25] ;  /* 0x0000000019157984 */ /* 0x0000640000000800 */
[----:B0-----:R-:W-:Y:S01]  /*05c0*/  LEA R25, R0, R26, 0x2 ;  /* 0x0000001a00197211 */ /* 0x001fe200078e10ff */
[----:B-1----:R-:W-:-:S02]  /*05d0*/  FFMA R9, R24, R21, R9 ;  /* 0x0000001518097223 */ /* 0x002fc40000000009 */
[----:B------:R-:W-:Y:S04]  /*05e0*/  LDS R24, [R6+-0x8] ;  /* 0xfffff80006187984 */ /* 0x000fe80000000800 */
[----:B------:R0:W1:Y:S02]  /*05f0*/  LDS R21, [R27] ;  /* 0x000000001b157984 */ /* 0x0000640000000800 */
[----:B0-----:R-:W-:-:S05]  /*0600*/  LEA R27, R0, R25, 0x2 ;  /* 0x00000019001b7211 */ /* 0x001fca00078e10ff */
[----:B------:R-:W-:-:S06]  /*0610*/  IMAD R28, R0, 0x4, R27 ;  /* 0x00000004001c7824 */ /* 0x000fcc00078e021b */
[----:B------:R-:W-:Y:S01]  /*0620*/  LDS R28, [R28] ;  /* 0x000000001c1c7984 */ /* 0x000fe20000000800 */
[----:B-1----:R-:W-:-:S03]  /*0630*/  FFMA R9, R24, R21, R9 ;  /* 0x0000001518097223 */ /* 0x002fc60000000009 */
[----:B------:R-:W-:Y:S04]  /*0640*/  LDS R24, [R6+-0x4] ;  /* 0xfffffc0006187984 */ /* 0x000fe80000000800 */
[----:B------:R-:W0:Y:S02]  /*0650*/  LDS R21, [R29] ;  /* 0x000000001d157984 */ /* 0x000e240000000800 */
[----:B0-----:R-:W-:Y:S02]  /*0660*/  FFMA R9, R24, R21, R9 ;  /* 0x0000001518097223 */ /* 0x001fe40000000009 */
[----:B------:R-:W-:Y:S04]  /*0670*/  LDS R24, [R6] ;  /* 0x0000000006187984 */ /* 0x000fe80000000800 */
[----:B------:R-:W0:Y:S04]  /*0680*/  LDS R21, [R26] ;  /* 0x000000001a157984 */ /* 0x000e280000000800 */
[----:B------:R-:W-:Y:S01]  /*0690*/  LDS R26, [R6+0xc] ;  /* 0x00000c00061a7984 */ /* 0x000fe20000000800 */
[----:B0-----:R-:W-:-:S03]  /*06a0*/  FFMA R9, R24, R21, R9 ;  /* 0x0000001518097223 */ /* 0x001fc60000000009 */
[----:B------:R-:W-:Y:S04]  /*06b0*/  LDS R24, [R6+0x4] ;  /* 0x0000040006187984 */ /* 0x000fe80000000800 */
[----:B------:R-:W0:Y:S02]  /*06c0*/  LDS R21, [R25] ;  /* 0x0000000019157984 */ /* 0x000e240000000800 */
[----:B0-----:R-:W-:Y:S02]  /*06d0*/  FFMA R9, R24, R21, R9 ;  /* 0x0000001518097223 */ /* 0x001fe40000000009 */
[----:B------:R0:W-:Y:S04]  /*06e0*/  LDS R24, [R6+0x8] ;  /* 0x0000080006187984 */ /* 0x0001e80000000800 */
[----:B------:R-:W1:Y:S01]  /*06f0*/  LDS R21, [R27] ;  /* 0x000000001b157984 */ /* 0x000e620000000800 */
[----:B0-----:R-:W-:-:S02]  /*0700*/  VIADD R6, R6, 0x20 ;  /* 0x0000002006067836 */ /* 0x001fc40000000000 */
[----:B-1----:R-:W-:-:S04]  /*0710*/  FFMA R21, R24, R21, R9 ;  /* 0x0000001518157223 */ /* 0x002fc80000000009 */
[----:B------:R-:W-:Y:S01]  /*0720*/  FFMA R21, R26, R28, R21 ;  /* 0x0000001c1a157223 */ /* 0x000fe20000000015 */
[----:B------:R-:W-:Y:S06]  /*0730*/  @P1 BRA `(.L_x_3) ;  /* 0xfffffffc00701947 */ /* 0x000fec000383ffff */
[----:B------:R-:W-:-:S07]  /*0740*/  MOV R7, R14 ;  /* 0x0000000e00077202 */ /* 0x000fce0000000f00 */
.L_x_2:
[----:B------:R-:W-:-:S13]  /*0750*/  ISETP.NE.AND P1, PT, R22, RZ, PT ;  /* 0x000000ff1600720c */ /* 0x000fda0003f25270 */
[----:B------:R-:W-:Y:S05]  /*0760*/  @!P1 BRA `(.L_x_1) ;  /* 0x0000000000e49947 */ /* 0x000fea0003800000 */
[----:B------:R-:W-:Y:S02]  /*0770*/  IADD3 R6, PT, PT, R22, -0x1, RZ ;  /* 0xffffffff16067810 */ /* 0x000fe40007ffe0ff */
[----:B------:R-:W-:Y:S02]  /*0780*/  ISETP.NE.AND P2, PT, R23, RZ, PT ;  /* 0x000000ff1700720c */ /* 0x000fe40003f45270 */
[----:B------:R-:W-:-:S13]  /*0790*/  ISETP.GE.U32.AND P1, PT, R6, 0x3, PT ;  /* 0x000000030600780c */ /* 0x000fda0003f26070 */
[----:B------:R-:W-:Y:S05]  /*07a0*/  @!P1 BRA `(.L_x_4) ;  /* 0x00000000005c9947 */ /* 0x000fea0003800000 */
[----:B------:R-:W0:Y:S01]  /*07b0*/  S2UR UR6, SR_CgaCtaId ;  /* 0x00000000000679c3 */ /* 0x000e220000008800 */
[----:B------:R-:W-:Y:S01]  /*07c0*/  UMOV UR5, 0x400 ;  /* 0x0000040000057882 */ /* 0x000fe20000000000 */
[C---:B------:R-:W-:Y:S02]  /*07d0*/  IMAD R9, R7.reuse, R0, R11 ;  /* 0x0000000007097224 */ /* 0x040fe400078e020b */
[----:B------:R-:W-:Y:S01]  /*07e0*/  IMAD.IADD R6, R12, 0x1, R7 ;  /* 0x000000010c067824 */ /* 0x000fe200078e0207 */
[----:B------:R-:W-:Y:S02]  /*07f0*/  IADD3 R7, PT, PT, R7, 0x4, RZ ;  /* 0x0000000407077810 */ /* 0x000fe40007ffe0ff */
[----:B------:R-:W-:-:S04]  /*0800*/  LEA R9, R9, R16, 0x2 ;  /* 0x0000001009097211 */ /* 0x000fc800078e10ff */
[C---:B------:R-:W-:Y:S01]  /*0810*/  LEA R25, R0.reuse, R9, 0x2 ;  /* 0x0000000900197211 */ /* 0x040fe200078e10ff */
[----:B------:R-:W-:Y:S04]  /*0820*/  LDS R24, [R9] ;  /* 0x0000000009187984 */ /* 0x000fe80000000800 */
[C---:B------:R-:W-:Y:S02]  /*0830*/  IMAD R27, R0.reuse, 0x4, R25 ;  /* 0x00000004001b7824 */ /* 0x040fe400078e0219 */
[----:B------:R-:W-:Y:S03]  /*0840*/  LDS R25, [R25] ;  /* 0x0000000019197984 */ /* 0x000fe60000000800 */
[----:B------:R-:W-:Y:S01]  /*0850*/  LEA R29, R0, R27, 0x2 ;  /* 0x0000001b001d7211 */ /* 0x000fe200078e10ff */
[----:B0-----:R-:W-:-:S05]  /*0860*/  ULEA UR5, UR6, UR5, 0x18 ;  /* 0x0000000506057291 */ /* 0x001fca000f8ec0ff */
[----:B------:R-:W-:Y:S01]  /*0870*/  LDS R29, [R29] ;  /* 0x000000001d1d7984 */ /* 0x000fe20000000800 */
[----:B------:R-:W-:-:S05]  /*0880*/  LEA R6, R6, UR5, 0x2 ;  /* 0x0000000506067c11 */ /* 0x000fca000f8e10ff */
[----:B------:R-:W0:Y:S04]  /*0890*/  LDS R8, [R6] ;  /* 0x0000000006087984 */ /* 0x000e280000000800 */
[----:B------:R-:W-:Y:S04]  /*08a0*/  LDS R26, [R6+0x8] ;  /* 0x00000800061a7984 */ /* 0x000fe80000000800 */
[----:B------:R-:W-:Y:S01]  /*08b0*/  LDS R28, [R6+0xc] ;  /* 0x00000c00061c7984 */ /* 0x000fe20000000800 */
[----:B0-----:R-:W-:-:S03]  /*08c0*/  FFMA R21, R8, R24, R21 ;  /* 0x0000001808157223 */ /* 0x001fc60000000015 */
[----:B------:R-:W0:Y:S04]  /*08d0*/  LDS R24, [R6+0x4] ;  /* 0x0000040006187984 */ /* 0x000e280000000800 */
[----:B------:R-:W1:Y:S01]  /*08e0*/  LDS R8, [R27] ;  /* 0x000000001b087984 */ /* 0x000e620000000800 */
[----:B0-----:R-:W-:-:S04]  /*08f0*/  FFMA R21, R24, R25, R21 ;  /* 0x0000001918157223 */ /* 0x001fc80000000015 */
[----:B-1----:R-:W-:-:S04]  /*0900*/  FFMA R21, R26, R8, R21 ;  /* 0x000000081a157223 */ /* 0x002fc80000000015 */
[----:B------:R-:W-:-:S07]  /*0910*/  FFMA R21, R28, R29, R21 ;  /* 0x0000001d1c157223 */ /* 0x000fce0000000015 */
.L_x_4:
[----:B------:R-:W-:Y:S05]  /*0920*/  @!P2 BRA `(.L_x_1) ;  /* 0x000000000074a947 */ /* 0x000fea0003800000 */
[----:B------:R-:W-:Y:S02]  /*0930*/  ISETP.NE.AND P1, PT, R23, 0x1, PT ;  /* 0x000000011700780c */ /* 0x000fe40003f25270 */
[----:B------:R-:W-:-:S11]  /*0940*/  LOP3.LUT P2, RZ, R0, 0x1, RZ, 0xc0, !PT ;  /* 0x0000000100ff7812 */ /* 0x000fd6000784c0ff */
[----:B------:R-:W-:Y:S05]  /*0950*/  @!P1 BRA `(.L_x_5) ;  /* 0x00000000003c9947 */ /* 0x000fea0003800000 */
[----:B------:R-:W0:Y:S01]  /*0960*/  S2UR UR6, SR_CgaCtaId ;  /* 0x00000000000679c3 */ /* 0x000e220000008800 */
[----:B------:R-:W-:Y:S01]  /*0970*/  UMOV UR5, 0x400 ;  /* 0x0000040000057882 */ /* 0x000fe20000000000 */
[C---:B------:R-:W-:Y:S02]  /*0980*/  IMAD R9, R7.reuse, R0, R11 ;  /* 0x0000000007097224 */ /* 0x040fe400078e020b */
[----:B------:R-:W-:Y:S02]  /*0990*/  IMAD.IADD R6, R12, 0x1, R7 ;  /* 0x000000010c067824 */ /* 0x000fe400078e0207 */
[----:B------:R-:W-:Y:S01]  /*09a0*/  VIADD R7, R7, 0x2 ;  /* 0x0000000207077836 */ /* 0x000fe20000000000 */
[----:B------:R-:W-:-:S04]  /*09b0*/  LEA R9, R9, R16, 0x2 ;  /* 0x0000001009097211 */ /* 0x000fc800078e10ff */
[----:B------:R-:W-:Y:S01]  /*09c0*/  LEA R26, R0, R9, 0x2 ;  /* 0x00000009001a7211 */ /* 0x000fe200078e10ff */
[----:B------:R-:W-:Y:S05]  /*09d0*/  LDS R24, [R9] ;  /* 0x0000000009187984 */ /* 0x000fea0000000800 */
[----:B------:R-:W-:Y:S01]  /*09e0*/  LDS R26, [R26] ;  /* 0x000000001a1a7984 */ /* 0x000fe20000000800 */
[----:B0-----:R-:W-:-:S06]  /*09f0*/  ULEA UR5, UR6, UR5, 0x18 ;  /* 0x0000000506057291 */ /* 0x001fcc000f8ec0ff */
[----:B------:R-:W-:-:S05]  /*0a00*/  LEA R6, R6, UR5, 0x2 ;  /* 0x0000000506067c11 */ /* 0x000fca000f8e10ff */
[----:B------:R-:W0:Y:S04]  /*0a10*/  LDS R8, [R6] ;  /* 0x0000000006087984 */ /* 0x000e280000000800 */
[----:B------:R-:W1:Y:S01]  /*0a20*/  LDS R25, [R6+0x4] ;  /* 0x0000040006197984 */ /* 0x000e620000000800 */
[----:B0-----:R-:W-:-:S04]  /*0a30*/  FFMA R8, R8, R24, R21 ;  /* 0x0000001808087223 */ /* 0x001fc80000000015 */
[----:B-1----:R-:W-:-:S07]  /*0a40*/  FFMA R21, R25, R26, R8 ;  /* 0x0000001a19157223 */ /* 0x002fce0000000008 */
.L_x_5:
[----:B------:R-:W-:Y:S05]  /*0a50*/  @!P2 BRA `(.L_x_1) ;  /* 0x000000000028a947 */ /* 0x000fea0003800000 */
[----:B------:R-:W0:Y:S01]  /*0a60*/  S2UR UR6, SR_CgaCtaId ;  /* 0x00000000000679c3 */ /* 0x000e220000008800 */
[----:B------:R-:W-:Y:S01]  /*0a70*/  UMOV UR5, 0x400 ;  /* 0x0000040000057882 */ /* 0x000fe20000000000 */
[----:B------:R-:W-:Y:S01]  /*0a80*/  IMAD R9, R7, R0, R11 ;  /* 0x0000000007097224 */ /* 0x000fe200078e020b */
[----:B------:R-:W-:-:S04]  /*0a90*/  IADD3 R6, PT, PT, R12, R7, RZ ;  /* 0x000000070c067210 */ /* 0x000fc80007ffe0ff */
[----:B------:R-:W-:-:S06]  /*0aa0*/  LEA R9, R9, R16, 0x2 ;  /* 0x0000001009097211 */ /* 0x000fcc00078e10ff */
[----:B------:R-:W-:Y:S01]  /*0ab0*/  LDS R9, [R9] ;  /* 0x0000000009097984 */ /* 0x000fe20000000800 */
[----:B0-----:R-:W-:-:S06]  /*0ac0*/  ULEA UR5, UR6, UR5, 0x18 ;  /* 0x0000000506057291 */ /* 0x001fcc000f8ec0ff */
[----:B------:R-:W-:-:S06]  /*0ad0*/  LEA R6, R6, UR5, 0x2 ;  /* 0x0000000506067c11 */ /* 0x000fcc000f8e10ff */
[----:B------:R-:W0:Y:S02]  /*0ae0*/  LDS R6, [R6] ;  /* 0x0000000006067984 */ /* 0x000e240000000800 */
[----:B0-----:R-:W-:-:S07]  /*0af0*/  FFMA R21, R6, R9, R21 ;  /* 0x0000000906157223 */ /* 0x001fce0000000015 */
.L_x_1:
[----:B------:R-:W-:Y:S06]  /*0b00*/  BAR.SYNC.DEFER_BLOCKING 0x0 ;  /* 0x0000000000007b1d */ /* 0x000fec0000010000 */
[----:B------:R-:W-:Y:S05]  /*0b10*/  @!P0 BRA `(.L_x_6) ;  /* 0xfffffff800248947 */ /* 0x000fea000383ffff */
.L_x_0:
[----:B------:R-:W1:Y:S01]  /*0b20*/  LDC.64 R2, c[0x4][0x10] ;  /* 0x01000400ff027b82 */ /* 0x000e620000000a00 */
[C---:B------:R-:W-:Y:S02]  /*0b30*/  IMAD R13, R0.reuse, UR8, R13 ;  /* 0x00000008000d7c24 */ /* 0x040fe4000f8e020d */
[----:B------:R-:W-:Y:S02]  /*0b40*/  IMAD R11, R0, UR7, R11 ;  /* 0x00000007000b7c24 */ /* 0x000fe4000f8e020b */
[----:B-1----:R-:W-:-:S04]  /*0b50*/  IMAD.WIDE R2, R13, 0x1000, R2 ;  /* 0x000010000d027825 */ /* 0x002fc800078e0202 */
[----:B------:R-:W-:-:S05]  /*0b60*/  IMAD.WIDE R2, R11, 0x4, R2 ;  /* 0x000000040b027825 */ /* 0x000fca00078e0202 */
[----:B------:R-:W-:Y:S01]  /*0b70*/  STG.E desc[UR10][R2.64], R21 ;  /* 0x0000001502007986 */ /* 0x000fe2000c10190a */
[----:B------:R-:W-:Y:S05]  /*0b80*/  EXIT ;  /* 0x000000000000794d */ /* 0x000fea0003800000 */
.L_x_7:
[----:B------:R-:W-:-:S00]  /*0b90*/  BRA `(.L_x_7) ;  /* 0xfffffffc00fc7947 */ /* 0x000fc0000383ffff */
[----:B------:R-:W-:-:S00]  /*0ba0*/  NOP ;  /* 0x0000000000007918 */ /* 0x000fc00000000000 */
        /* <DEDUP_REMOVED lines=13> */
.L_x_8:


//--------------------- .nv.shared._Z25matrixMulCUDASharedMemoryv --------------------------
	.section	.nv.shared._Z25matrixMulCUDASharedMemoryv,"aw",@nobits
	.sectionflags	@""
	.align	16
	.zero		1024


//--------------------- .nv.shared.reserved.0     --------------------------
	.section	.nv.shared.reserved.0,"aw",@nobits
	.weak		__nv_reservedSMEM_offset_0_alias
	.size		__nv_reservedSMEM_offset_0_alias, 0, 64
	.other		__nv_reservedSMEM_offset_0_alias,@"STO_CUDA_RESERVED_SHARED STV_DEFAULT"
__nv_reservedSMEM_offset_0_alias:
	.zero		0
	.zero		64


//--------------------- .nv.global                --------------------------
	.section	.nv.global,"aw",@nobits
	.align	4
.nv.global:
	.type		d_C,@object
	.size		d_C,(d_A - d_C)
d_C:
	.zero		4194304
	.type		d_A,@object
	.size		d_A,(d_B - d_A)
d_A:
	.zero		4194304
	.type		d_B,@object
	.size		d_B,(.L_1 - d_B)
d_B:
	.zero		4194304
.L_1:


//--------------------- .nv.constant0._Z25matrixMulCUDASharedMemoryv --------------------------
	.section	.nv.constant0._Z25matrixMulCUDASharedMemoryv,"a",@progbits
	.sectionflags	@""
	.align	4
.nv.constant0._Z25matrixMulCUDASharedMemoryv:
	.zero		896


//--------------------- SYMBOLS --------------------------

	.type		.nv.reservedSmem.offset0,@object
	.size		.nv.reservedSmem.offset0,0x4
	.type		.nv.reservedSmem.cap,@object
	.size		.nv.reservedSmem.cap,0x4
